	.headerflags	@"EF_CUDA_TEXMODE_UNIFIED EF_CUDA_64BIT_ADDRESS EF_CUDA_ACCELERATORS EF_CUDA_SM90 EF_CUDA_VIRTUAL_SM(EF_CUDA_SM90)"
	.elftype	@"ET_EXEC"


//--------------------- .nv.info                  --------------------------
	.section	.nv.info,"",@"SHT_CUDA_INFO"
	.align	4


	//----- nvinfo : EIATTR_REGCOUNT
	.align		4
        /*0000*/ 	.byte	0x04, 0x2f
        /*0002*/ 	.short	(.L_1 - .L_0)
	.align		4
.L_0:
        /*0004*/ 	.word	index@(triton_poi_fused_mul_transpose_5)
        /*0008*/ 	.word	0x00000012


	//----- nvinfo : EIATTR_MIN_STACK_SIZE
	.align		4
.L_1:
        /*000c*/ 	.byte	0x04, 0x12
        /*000e*/ 	.short	(.L_3 - .L_2)
	.align		4
.L_2:
        /*0010*/ 	.word	index@(triton_poi_fused_mul_transpose_5)
        /*0014*/ 	.word	0x00000000


	//----- nvinfo : EIATTR_FRAME_SIZE
	.align		4
.L_3:
        /*0018*/ 	.byte	0x04, 0x11
        /*001a*/ 	.short	(.L_5 - .L_4)
	.align		4
.L_4:
        /*001c*/ 	.word	index@(triton_poi_fused_mul_transpose_5)
        /*0020*/ 	.word	0x00000000


	//----- nvinfo : EIATTR_MIN_STACK_SIZE
	.align		4
.L_5:
        /*0024*/ 	.byte	0x04, 0x12
        /*0026*/ 	.short	(.L_7 - .L_6)
	.align		4
.L_6:
        /*0028*/ 	.word	index@(triton_poi_fused_mul_transpose_5)
        /*002c*/ 	.word	0x00000000
.L_7:


//--------------------- .nv.info.triton_poi_fused_mul_transpose_5 --------------------------
	.section	.nv.info.triton_poi_fused_mul_transpose_5,"",@"SHT_CUDA_INFO"
	.sectionflags	@""
	.align	4


	//----- nvinfo : EIATTR_CUDA_API_VERSION
	.align		4
        /*0000*/ 	.byte	0x04, 0x37
        /*0002*/ 	.short	(.L_9 - .L_8)
.L_8:
        /*0004*/ 	.word	0x0000007c


	//----- nvinfo : EIATTR_KPARAM_INFO
	.align		4
.L_9:
        /*0008*/ 	.byte	0x04, 0x17
        /*000a*/ 	.short	(.L_11 - .L_10)
.L_10:
        /*000c*/ 	.word	0x00000000
        /*0010*/ 	.short	0x0005
        /*0012*/ 	.short	0x0024
        /*0014*/ 	.byte	0x00, 0xf0, 0x11, 0x00


	//----- nvinfo : EIATTR_KPARAM_INFO
	.align		4
.L_11:
        /*0018*/ 	.byte	0x04, 0x17
        /*001a*/ 	.short	(.L_13 - .L_12)
.L_12:
        /*001c*/ 	.word	0x00000000
        /*0020*/ 	.short	0x0004
        /*0022*/ 	.short	0x0020
        /*0024*/ 	.byte	0x00, 0xf0, 0x11, 0x00


	//----- nvinfo : EIATTR_KPARAM_INFO
	.align		4
.L_13:
        /*0028*/ 	.byte	0x04, 0x17
        /*002a*/ 	.short	(.L_15 - .L_14)
.L_14:
        /*002c*/ 	.word	0x00000000
        /*0030*/ 	.short	0x0003
        /*0032*/ 	.short	0x0018
        /*0034*/ 	.byte	0x00, 0xf4, 0x21, 0x00


	//----- nvinfo : EIATTR_KPARAM_INFO
	.align		4
.L_15:
        /*0038*/ 	.byte	0x04, 0x17
        /*003a*/ 	.short	(.L_17 - .L_16)
.L_16:
        /*003c*/ 	.word	0x00000000
        /*0040*/ 	.short	0x0002
        /*0042*/ 	.short	0x0010
        /*0044*/ 	.byte	0x00, 0xf4, 0x21, 0x00


	//----- nvinfo : EIATTR_KPARAM_INFO
	.align		4
.L_17:
        /*0048*/ 	.byte	0x04, 0x17
        /*004a*/ 	.short	(.L_19 - .L_18)
.L_18:
        /*004c*/ 	.word	0x00000000
        /*0050*/ 	.short	0x0001
        /*0052*/ 	.short	0x0008
        /*0054*/ 	.byte	0x00, 0xf4, 0x21, 0x00


	//----- nvinfo : EIATTR_KPARAM_INFO
	.align		4
.L_19:
        /*0058*/ 	.byte	0x04, 0x17
        /*005a*/ 	.short	(.L_21 - .L_20)
.L_20:
        /*005c*/ 	.word	0x00000000
        /*0060*/ 	.short	0x0000
        /*0062*/ 	.short	0x0000
        /*0064*/ 	.byte	0x00, 0xf4, 0x21, 0x00


	//----- nvinfo : EIATTR_SPARSE_MMA_MASK
	.align		4
.L_21:
        /*0068*/ 	.byte	0x03, 0x50
        /*006a*/ 	.short	0x0000


	//----- nvinfo : EIATTR_MAXREG_COUNT
	.align		4
        /*006c*/ 	.byte	0x03, 0x1b
        /*006e*/ 	.short	0x00ff


	//----- nvinfo : EIATTR_EXIT_INSTR_OFFSETS
	.align		4
        /*0070*/ 	.byte	0x04, 0x1c
        /*0072*/ 	.short	(.L_23 - .L_22)


	//   ....[0]....
.L_22:
        /*0074*/ 	.word	0x000003a0


	//   ....[1]....
        /*0078*/ 	.word	0x000003c0


	//----- nvinfo : EIATTR_REQNTID
	.align		4
.L_23:
        /*007c*/ 	.byte	0x04, 0x10
        /*007e*/ 	.short	(.L_25 - .L_24)
.L_24:
        /*0080*/ 	.word	0x00000080
        /*0084*/ 	.word	0x00000001
        /*0088*/ 	.word	0x00000001


	//----- nvinfo : EIATTR_CBANK_PARAM_SIZE
	.align		4
.L_25:
        /*008c*/ 	.byte	0x03, 0x19
        /*008e*/ 	.short	0x0028


	//----- nvinfo : EIATTR_PARAM_CBANK
	.align		4
        /*0090*/ 	.byte	0x04, 0x0a
        /*0092*/ 	.short	(.L_27 - .L_26)
	.align		4
.L_26:
        /*0094*/ 	.word	index@(.nv.constant0.triton_poi_fused_mul_transpose_5)
        /*0098*/ 	.short	0x0210
        /*009a*/ 	.short	0x0028


	//----- nvinfo : EIATTR_SW_WAR
	.align		4
.L_27:
        /*009c*/ 	.byte	0x04, 0x36
        /*009e*/ 	.short	(.L_29 - .L_28)
.L_28:
        /*00a0*/ 	.word	0x00000008
.L_29:


//--------------------- .nv.callgraph             --------------------------
	.section	.nv.callgraph,"",@"SHT_CUDA_CALLGRAPH"
	.align	4
	.sectionentsize	8
	.align		4
        /*0000*/ 	.word	0x00000000
	.align		4
        /*0004*/ 	.word	0xffffffff
	.align		4
        /*0008*/ 	.word	0x00000000
	.align		4
        /*000c*/ 	.word	0xfffffffe
	.align		4
        /*0010*/ 	.word	0x00000000
	.align		4
        /*0014*/ 	.word	0xfffffffd
	.align		4
        /*0018*/ 	.word	0x00000000
	.align		4
        /*001c*/ 	.word	0xfffffffc


//--------------------- .text.triton_poi_fused_mul_transpose_5 --------------------------
	.section	.text.triton_poi_fused_mul_transpose_5,"ax",@progbits
	.sectionflags	@"SHF_BARRIERS=1"
	.align	128
        .global         triton_poi_fused_mul_transpose_5
        .type           triton_poi_fused_mul_transpose_5,@function
        .size           triton_poi_fused_mul_transpose_5,(.L_x_1 - triton_poi_fused_mul_transpose_5)
        .other          triton_poi_fused_mul_transpose_5,@"STO_CUDA_ENTRY STV_DEFAULT"
triton_poi_fused_mul_transpose_5:
.text.triton_poi_fused_mul_transpose_5:
[----:B------:R-:W0:Y:S02]  /*0000*/  LDC R1, c[0x0][0x28] ;  /* 0x00000a00ff017b82 */ /* 0x000e240000000800 */
[----:B------:R-:W1:Y:S01]  /*0010*/  S2R R6, SR_CTAID.Y ;  /* 0x0000000000067919 */ /* 0x000e620000002600 */
[----:B------:R-:W2:Y:S01]  /*0020*/  LDC.64 R4, c[0x0][0x218] ;  /* 0x00008600ff047b82 */ /* 0x000ea20000000a00 */
[----:B------:R-:W-:Y:S01]  /*0030*/  ULDC.64 UR6, c[0x0][0x208] ;  /* 0x0000820000067ab9 */ /* 0x000fe20000000a00 */
[----:B------:R-:W3:Y:S01]  /*0040*/  S2R R9, SR_TID.X ;  /* 0x0000000000097919 */ /* 0x000ee20000002100 */
[----:B------:R-:W4:Y:S05]  /*0050*/  S2R R8, SR_CTAID.X ;  /* 0x0000000000087919 */ /* 0x000f2a0000002500 */
[----:B------:R-:W5:Y:S01]  /*0060*/  LDC.64 R2, c[0x0][0x210] ;  /* 0x00008400ff027b82 */ /* 0x000f620000000a00 */
[----:B-1----:R-:W-:Y:S01]  /*0070*/  IMAD.SHL.U32 R6, R6, 0x20, RZ ;  /* 0x0000002006067824 */ /* 0x002fe200078e00ff */
[----:B---3--:R-:W-:-:S04]  /*0080*/  SHF.R.U32.HI R11, RZ, 0x5, R9 ;  /* 0x00000005ff0b7819 */ /* 0x008fc80000011609 */
[----:B------:R-:W-:Y:S01]  /*0090*/  LOP3.LUT R0, R6, 0x1f, R9, 0xf8, !PT ;  /* 0x0000001f06007812 */ /* 0x000fe200078ef809 */
[----:B----4-:R-:W-:Y:S01]  /*00a0*/  IMAD.SHL.U32 R8, R8, 0x4, RZ ;  /* 0x0000000408087824 */ /* 0x010fe200078e00ff */
[----:B------:R-:W-:Y:S02]  /*00b0*/  SGXT.U32 R11, R11, 0x2 ;  /* 0x000000020b0b781a */ /* 0x000fe40000000000 */
[----:B------:R-:W-:Y:S02]  /*00c0*/  SHF.R.S32.HI R7, RZ, 0x1f, R0 ;  /* 0x0000001fff077819 */ /* 0x000fe40000011400 */
[----:B------:R-:W-:Y:S02]  /*00d0*/  ISETP.GE.AND P1, PT, R0, 0x40, PT ;  /* 0x000000400000780c */ /* 0x000fe40003f26270 */
[----:B------:R-:W-:Y:S02]  /*00e0*/  LEA.HI R10, R7, R0, RZ, 0x2 ;  /* 0x00000000070a7211 */ /* 0x000fe400078f10ff */
[----:B------:R-:W-:-:S02]  /*00f0*/  LOP3.LUT R7, R8, R11, RZ, 0xfc, !PT ;  /* 0x0000000b08077212 */ /* 0x000fc400078efcff */
[----:B------:R-:W-:Y:S02]  /*0100*/  LOP3.LUT R13, R10, 0xfffffffc, RZ, 0xc0, !PT ;  /* 0xfffffffc0a0d7812 */ /* 0x000fe400078ec0ff */
[----:B------:R-:W-:Y:S02]  /*0110*/  SHF.R.S32.HI R10, RZ, 0x2, R10 ;  /* 0x00000002ff0a7819 */ /* 0x000fe4000001140a */
[----:B------:R-:W-:Y:S02]  /*0120*/  IADD3 R13, R0, 0x4, -R13 ;  /* 0x00000004000d7810 */ /* 0x000fe40007ffe80d */
[----:B------:R-:W-:-:S03]  /*0130*/  ISETP.GE.AND P0, PT, R7, 0x4, PT ;  /* 0x000000040700780c */ /* 0x000fc60003f06270 */
[----:B------:R-:W-:Y:S01]  /*0140*/  IMAD R10, R10, 0xc, R13 ;  /* 0x0000000c0a0a7824 */ /* 0x000fe200078e020d */
[----:B------:R-:W-:Y:S01]  /*0150*/  ISETP.LT.AND P0, PT, R0, 0x40, !P0 ;  /* 0x000000400000780c */ /* 0x000fe20004701270 */
[----:B--2---:R-:W-:-:S04]  /*0160*/  IMAD.WIDE.U32 R4, R13, 0x4, R4 ;  /* 0x000000040d047825 */ /* 0x004fc800078e0004 */
[----:B------:R-:W-:Y:S02]  /*0170*/  IMAD R15, R7, 0xc0, R10 ;  /* 0x000000c0070f7824 */ /* 0x000fe400078e020a */
[----:B------:R-:W-:Y:S02]  /*0180*/  IMAD.MOV.U32 R13, RZ, RZ, RZ ;  /* 0x000000ffff0d7224 */ /* 0x000fe400078e00ff */
[----:B------:R-:W-:Y:S02]  /*0190*/  IMAD.MOV.U32 R10, RZ, RZ, RZ ;  /* 0x000000ffff0a7224 */ /* 0x000fe400078e00ff */
[----:B-----5:R-:W-:Y:S02]  /*01a0*/  IMAD.WIDE R2, R15, 0x4, R2 ;  /* 0x000000040f027825 */ /* 0x020fe400078e0202 */
[----:B------:R1:W2:Y:S04]  /*01b0*/  @!P1 LDG.E.EL R13, desc[UR6][R4.64] ;  /* 0x00000006040d9981 */ /* 0x0002a8000c2e1900 */
[----:B------:R3:W2:Y:S01]  /*01c0*/  @P0 LDG.E.EL R10, desc[UR6][R2.64] ;  /* 0x00000006020a0981 */ /* 0x0006a2000c2e1900 */
[----:B------:R-:W4:Y:S01]  /*01d0*/  S2UR UR5, SR_CgaCtaId ;  /* 0x00000000000579c3 */ /* 0x000f220000008800 */
[C---:B------:R-:W-:Y:S01]  /*01e0*/  IMAD.SHL.U32 R12, R9.reuse, 0x4, RZ ;  /* 0x00000004090c7824 */ /* 0x040fe200078e00ff */
[----:B------:R-:W-:Y:S01]  /*01f0*/  UMOV UR4, 0x400 ;  /* 0x0000040000047882 */ /* 0x000fe20000000000 */
[----:B------:R-:W-:Y:S01]  /*0200*/  LOP3.LUT R14, R9, 0x7f, RZ, 0xc0, !PT ;  /* 0x0000007f090e7812 */ /* 0x000fe200078ec0ff */
[----:B------:R-:W-:-:S02]  /*0210*/  IMAD R7, R7, 0x40, R0 ;  /* 0x0000004007077824 */ /* 0x000fc400078e0200 */
[----:B------:R-:W-:Y:S02]  /*0220*/  SHF.R.U32.HI R15, RZ, 0x2, R12 ;  /* 0x00000002ff0f7819 */ /* 0x000fe4000001160c */
[----:B------:R-:W-:Y:S01]  /*0230*/  LOP3.LUT R12, R11, 0x7c, R12, 0xf8, !PT ;  /* 0x0000007c0b0c7812 */ /* 0x000fe200078ef80c */
[----:B-1----:R-:W1:Y:S01]  /*0240*/  LDC.64 R4, c[0x0][0x220] ;  /* 0x00008800ff047b82 */ /* 0x002e620000000a00 */
[----:B------:R-:W-:Y:S02]  /*0250*/  SGXT.U32 R15, R15, 0x5 ;  /* 0x000000050f0f781a */ /* 0x000fe40000000000 */
[----:B------:R-:W-:Y:S02]  /*0260*/  SHF.R.U32.HI R11, RZ, 0x2, R9 ;  /* 0x00000002ff0b7819 */ /* 0x000fe40000011609 */
[----:B------:R-:W-:Y:S01]  /*0270*/  LOP3.LUT R9, R8, 0x3, R9, 0xf8, !PT ;  /* 0x0000000308097812 */ /* 0x000fe200078ef809 */
[----:B------:R-:W-:Y:S01]  /*0280*/  IMAD.IADD R12, R12, 0x1, R15 ;  /* 0x000000010c0c7824 */ /* 0x000fe200078e020f */
[----:B------:R-:W-:Y:S01]  /*0290*/  SGXT.U32 R11, R11, 0x5 ;  /* 0x000000050b0b781a */ /* 0x000fe20000000000 */
[----:B---3--:R-:W3:Y:S01]  /*02a0*/  LDC.64 R2, c[0x0][0x228] ;  /* 0x00008a00ff027b82 */ /* 0x008ee20000000a00 */
[----:B------:R-:W-:-:S02]  /*02b0*/  ISETP.GE.AND P1, PT, R9, 0x4, PT ;  /* 0x000000040900780c */ /* 0x000fc40003f26270 */
[----:B------:R-:W-:Y:S01]  /*02c0*/  LOP3.LUT R6, R6, R11, RZ, 0xfc, !PT ;  /* 0x0000000b06067212 */ /* 0x000fe200078efcff */
[----:B------:R-:W-:Y:S01]  /*02d0*/  IMAD.IADD R14, R11, 0x1, R14 ;  /* 0x000000010b0e7824 */ /* 0x000fe200078e020e */
[----:B----4-:R-:W-:Y:S02]  /*02e0*/  UPRMT UR4, UR5, 0x654, UR4 ;  /* 0x0000065405047896 */ /* 0x010fe40008000004 */
[C---:B------:R-:W-:Y:S01]  /*02f0*/  ISETP.LT.AND P1, PT, R6.reuse, 0x40, !P1 ;  /* 0x000000400600780c */ /* 0x040fe20004f21270 */
[----:B------:R-:W-:-:S03]  /*0300*/  IMAD R9, R6, 0x4, R9 ;  /* 0x0000000406097824 */ /* 0x000fc600078e0209 */
[----:B------:R-:W-:Y:S02]  /*0310*/  LEA R12, R12, UR4, 0x2 ;  /* 0x000000040c0c7c11 */ /* 0x000fe4000f8e10ff */
[----:B------:R-:W-:Y:S01]  /*0320*/  LEA R14, R14, UR4, 0x2 ;  /* 0x000000040e0e7c11 */ /* 0x000fe2000f8e10ff */
[----:B-1----:R-:W-:-:S04]  /*0330*/  IMAD.WIDE R4, R9, 0x4, R4 ;  /* 0x0000000409047825 */ /* 0x002fc800078e0204 */
[----:B---3--:R-:W-:-:S04]  /*0340*/  IMAD.WIDE R2, R7, 0x4, R2 ;  /* 0x0000000407027825 */ /* 0x008fc800078e0202 */
[----:B--2---:R-:W-:-:S05]  /*0350*/  FADD R15, R13, R10 ;  /* 0x0000000a0d0f7221 */ /* 0x004fca0000000000 */
[----:B------:R-:W-:Y:S01]  /*0360*/  STS [R12], R15 ;  /* 0x0000000f0c007388 */ /* 0x000fe20000000800 */
[----:B------:R-:W-:Y:S06]  /*0370*/  BAR.SYNC.DEFER_BLOCKING 0x0 ;  /* 0x0000000000007b1d */ /* 0x000fec0000010000 */
[----:B------:R-:W1:Y:S04]  /*0380*/  LDS R13, [R14] ;  /* 0x000000000e0d7984 */ /* 0x000e680000000800 */
[----:B-1----:R1:W-:Y:S01]  /*0390*/  @P1 STG.E desc[UR6][R4.64], R13 ;  /* 0x0000000d04001986 */ /* 0x0023e2000c101906 */
[----:B------:R-:W-:Y:S05]  /*03a0*/  @!P0 EXIT ;  /* 0x000000000000894d */ /* 0x000fea0003800000 */
[----:B------:R-:W-:Y:S01]  /*03b0*/  STG.E desc[UR6][R2.64], R15 ;  /* 0x0000000f02007986 */ /* 0x000fe2000c101906 */
[----:B------:R-:W-:Y:S05]  /*03c0*/  EXIT ;  /* 0x000000000000794d */ /* 0x000fea0003800000 */
.L_x_0:
[----:B------:R-:W-:-:S00]  /*03d0*/  BRA `(.L_x_0) ;  /* 0xfffffffc00fc7947 */ /* 0x000fc0000383ffff */
[----:B------:R-:W-:-:S00]  /*03e0*/  NOP ;  /* 0x0000000000007918 */ /* 0x000fc00000000000 */
        /* <DEDUP_REMOVED lines=9> */
.L_x_1:


//--------------------- .nv.shared.triton_poi_fused_mul_transpose_5 --------------------------
	.section	.nv.shared.triton_poi_fused_mul_transpose_5,"aw",@nobits
	.sectionflags	@""
	.align	16
	.zero		1024


//--------------------- .nv.constant0.triton_poi_fused_mul_transpose_5 --------------------------
	.section	.nv.constant0.triton_poi_fused_mul_transpose_5,"a",@progbits
	.sectionflags	@""
	.align	4
.nv.constant0.triton_poi_fused_mul_transpose_5:
	.zero		568
